//
// Generated by NVIDIA NVVM Compiler
//
// Compiler Build ID: CL-36424714
// Cuda compilation tools, release 13.0, V13.0.88
// Based on NVVM 20.0.0
//

.version 9.0
.target sm_100
.address_size 64

	// .globl	_Z7dkernelv
.extern .func  (.param .b32 func_retval0) vprintf
(
	.param .b64 vprintf_param_0,
	.param .b64 vprintf_param_1
)
;
.global .align 1 .b8 $str[14] = {72, 101, 108, 108, 111, 32, 119, 111, 114, 108, 100, 32, 10};

.visible .entry _Z7dkernelv()
{
	.reg .b32 	%r<3>;
	.reg .b64 	%rd<3>;

	mov.u64 	%rd1, $str;
	cvta.global.u64 	%rd2, %rd1;
	{ // callseq 0, 0
	.param .b64 param0;
	st.param.b64 	[param0], %rd2;
	.param .b64 param1;
	st.param.b64 	[param1], 0;
	.param .b32 retval0;
	call.uni (retval0), 
	vprintf, 
	(
	param0, 
	param1
	);
	ld.param.b32 	%r1, [retval0];
	} // callseq 0
	ret;

}


// ===== COMPILED SASS (sm_100) =====

	.target	sm_100

	.elftype	@"ET_EXEC"


//--------------------- .note.nv.tkinfo           --------------------------
	.section	.note.nv.tkinfo,"",@"SHT_NOTE"
	.sectionflags	@"SHF_NOTE_NV_TKINFO"
	.tkinfo
        /*0018*/ 	.word	0x00000002
        /*0030*/ 	.string	""
        /*0030*/ 	.string	"ptxas"
        /*0030*/ 	.string	"Cuda compilation tools, release 13.0, V13.0.88"
        /*0030*/ 	.string	"Build cuda_13.0.r13.0/compiler.36424714_0"
        /*0030*/ 	.string	"-arch sm_100 -m 64 "



//--------------------- .note.nv.cuinfo           --------------------------
	.section	.note.nv.cuinfo,"",@"SHT_NOTE"
	.sectionflags	@"SHF_NOTE_NV_CUINFO"
        /*0018*/ 	.short	0x0002
        /*001a*/ 	.short	0x0064
        /*001c*/ 	.short	0x0082
	.zero		2


//--------------------- .nv.info                  --------------------------
	.section	.nv.info,"",@"SHT_CUDA_INFO"
	.align	4


	//----- nvinfo : EIATTR_REGCOUNT
	.align		4
        /*0000*/ 	.byte	0x04, 0x2f
        /*0002*/ 	.short	(.L_2 - .L_1)
	.align		4
.L_1:
        /*0004*/ 	.word	index@(_Z7dkernelv)
        /*0008*/ 	.word	0x00000018


	//----- nvinfo : EIATTR_FRAME_SIZE
	.align		4
.L_2:
        /*000c*/ 	.byte	0x04, 0x11
        /*000e*/ 	.short	(.L_4 - .L_3)
	.align		4
.L_3:
        /*0010*/ 	.word	index@(_Z7dkernelv)
        /*0014*/ 	.word	0x00000000


	//----- nvinfo : EIATTR_MIN_STACK_SIZE
	.align		4
.L_4:
        /*0018*/ 	.byte	0x04, 0x12
        /*001a*/ 	.short	(.L_6 - .L_5)
	.align		4
.L_5:
        /*001c*/ 	.word	index@(_Z7dkernelv)
        /*0020*/ 	.word	0x00000000
.L_6:


//--------------------- .nv.compat                --------------------------
	.section	.nv.compat,"",@"SHT_CUDA_COMPAT_INFO"
	.align	4
        /*0000*/ 	.byte	0x02, 0x09, 0x00, 0x00, 0x02, 0x02, 0x01, 0x00, 0x02, 0x05, 0x05, 0x00, 0x03, 0x07, 0x01, 0x01
        /*0010*/ 	.byte	0x02, 0x03, 0x00, 0x00, 0x02, 0x06, 0x01, 0x00, 0x04, 0x0b, 0x08, 0x00, 0x09, 0x00, 0x00, 0x00
        /*0020*/ 	.byte	0x00, 0x00, 0x00, 0x00


//--------------------- .nv.info._Z7dkernelv      --------------------------
	.section	.nv.info._Z7dkernelv,"",@"SHT_CUDA_INFO"
	.sectionflags	@""
	.align	4


	//----- nvinfo : EIATTR_CUDA_API_VERSION
	.align		4
        /*0000*/ 	.byte	0x04, 0x37
        /*0002*/ 	.short	(.L_8 - .L_7)
.L_7:
        /*0004*/ 	.word	0x00000082


	//----- nvinfo : EIATTR_SPARSE_MMA_MASK
	.align		4
.L_8:
        /*0008*/ 	.byte	0x03, 0x50
        /*000a*/ 	.short	0x0000


	//----- nvinfo : EIATTR_MAXREG_COUNT
	.align		4
        /*000c*/ 	.byte	0x03, 0x1b
        /*000e*/ 	.short	0x00ff


	//----- nvinfo : EIATTR_EXTERNS
	.align		4
        /*0010*/ 	.byte	0x04, 0x0f
        /*0012*/ 	.short	(.L_10 - .L_9)


	//   ....[0]....
	.align		4
.L_9:
        /*0014*/ 	.word	index@(vprintf)


	//----- nvinfo : EIATTR_MERCURY_ISA_VERSION
	.align		4
.L_10:
        /*0018*/ 	.byte	0x03, 0x5f
        /*001a*/ 	.short	0x0101


	//----- nvinfo : EIATTR_VRC_CTA_INIT_COUNT
	.align		4
        /*001c*/ 	.byte	0x02, 0x4a
	.zero		1
	.zero		1


	//----- nvinfo : EIATTR_SYSCALL_OFFSETS
	.align		4
        /*0020*/ 	.byte	0x04, 0x46
        /*0022*/ 	.short	(.L_12 - .L_11)


	//   ....[0]....
.L_11:
        /*0024*/ 	.word	0x00000080


	//----- nvinfo : EIATTR_EXIT_INSTR_OFFSETS
	.align		4
.L_12:
        /*0028*/ 	.byte	0x04, 0x1c
        /*002a*/ 	.short	(.L_14 - .L_13)


	//   ....[0]....
.L_13:
        /*002c*/ 	.word	0x00000090


	//----- nvinfo : EIATTR_SW_WAR
	.align		4
.L_14:
        /*0030*/ 	.byte	0x04, 0x36
        /*0032*/ 	.short	(.L_16 - .L_15)
.L_15:
        /*0034*/ 	.word	0x00000008
.L_16:


//--------------------- .nv.callgraph             --------------------------
	.section	.nv.callgraph,"",@"SHT_CUDA_CALLGRAPH"
	.align	4
	.sectionentsize	8
	.align		4
        /*0000*/ 	.word	0x00000000
	.align		4
        /*0004*/ 	.word	0xffffffff
	.align		4
        /*0008*/ 	.word	index@(_Z7dkernelv)
	.align		4
        /*000c*/ 	.word	index@(vprintf)
	.align		4
        /*0010*/ 	.word	0x00000000
	.align		4
        /*0014*/ 	.word	0xfffffffe
	.align		4
        /*0018*/ 	.word	0x00000000
	.align		4
        /*001c*/ 	.word	0xfffffffd
	.align		4
        /*0020*/ 	.word	0x00000000
	.align		4
        /*0024*/ 	.word	0xfffffffc


//--------------------- .nv.constant4             --------------------------
	.section	.nv.constant4,"a",@progbits
	.align	8
	.align		8
.nv.constant4:
        /*0000*/ 	.dword	vprintf
	.align		8
        /*0008*/ 	.dword	$str


//--------------------- .text._Z7dkernelv         --------------------------
	.section	.text._Z7dkernelv,"ax",@progbits
	.align	128
        .global         _Z7dkernelv
        .type           _Z7dkernelv,@function
        .size           _Z7dkernelv,(.L_x_2 - _Z7dkernelv)
        .other          _Z7dkernelv,@"STO_CUDA_ENTRY STV_DEFAULT"
_Z7dkernelv:
.text._Z7dkernelv:
[----:B------:R-:W0:Y:S01]  /*0000*/  LDC R1, c[0x0][0x37c] ;  /* 0x0000df00ff017b82 */ /* 0x000e220000000800 */
[----:B------:R-:W-:Y:S01]  /*0010*/  MOV R0, 0x0 ;  /* 0x0000000000007802 */ /* 0x000fe20000000f00 */
[----:B------:R-:W1:Y:S01]  /*0020*/  LDCU.64 UR4, c[0x4][0x8] ;  /* 0x01000100ff0477ac */ /* 0x000e620008000a00 */
[----:B------:R-:W-:-:S05]  /*0030*/  CS2R R6, SRZ ;  /* 0x0000000000067805 */ /* 0x000fca000001ff00 */
[----:B------:R2:W3:Y:S01]  /*0040*/  LDC.64 R2, c[0x4][R0] ;  /* 0x0100000000027b82 */ /* 0x0004e20000000a00 */
[----:B-1----:R-:W-:Y:S02]  /*0050*/  IMAD.U32 R4, RZ, RZ, UR4 ;  /* 0x00000004ff047e24 */ /* 0x002fe4000f8e00ff */
[----:B--2---:R-:W-:-:S07]  /*0060*/  IMAD.U32 R5, RZ, RZ, UR5 ;  /* 0x00000005ff057e24 */ /* 0x004fce000f8e00ff */
[----:B------:R-:W-:-:S07]  /*0070*/  LEPC R20, `(.L_x_0) ;  /* 0x000000001014794e */ /* 0x000fce0000000000 */
[----:B0--3--:R-:W-:Y:S05]  /*0080*/  CALL.ABS.NOINC R2 ;  /* 0x0000000002007343 */ /* 0x009fea0003c00000 */
.L_x_0:
[----:B------:R-:W-:Y:S05]  /*0090*/  EXIT ;  /* 0x000000000000794d */ /* 0x000fea0003800000 */
.L_x_1:
[----:B------:R-:W-:-:S00]  /*00a0*/  BRA `(.L_x_1) ;  /* 0xfffffffc00fc7947 */ /* 0x000fc0000383ffff */
[----:B------:R-:W-:-:S00]  /*00b0*/  NOP ;  /* 0x0000000000007918 */ /* 0x000fc00000000000 */
        /* <DEDUP_REMOVED lines=12> */
.L_x_2:


//--------------------- .nv.global.init           --------------------------
	.section	.nv.global.init,"aw",@progbits
.nv.global.init:
	.type		$str,@object
	.size		$str,(.L_0 - $str)
$str:
        /*0000*/ 	.byte	0x48, 0x65, 0x6c, 0x6c, 0x6f, 0x20, 0x77, 0x6f, 0x72, 0x6c, 0x64, 0x20, 0x0a, 0x00
.L_0:


//--------------------- .nv.shared.reserved.0     --------------------------
	.section	.nv.shared.reserved.0,"aw",@nobits
	.weak		__nv_reservedSMEM_offset_0_alias
	.size		__nv_reservedSMEM_offset_0_alias, 0, 64
	.other		__nv_reservedSMEM_offset_0_alias,@"STO_CUDA_RESERVED_SHARED STV_DEFAULT"
__nv_reservedSMEM_offset_0_alias:
	.zero		0
	.zero		64


//--------------------- .nv.constant0._Z7dkernelv --------------------------
	.section	.nv.constant0._Z7dkernelv,"a",@progbits
	.sectionflags	@""
	.align	4
.nv.constant0._Z7dkernelv:
	.zero		896


//--------------------- SYMBOLS --------------------------

	.type		.nv.reservedSmem.offset0,@object
	.size		.nv.reservedSmem.offset0,0x4
	.type		vprintf,@function
